//
// Generated by NVIDIA NVVM Compiler
//
// Compiler Build ID: CL-36424714
// Cuda compilation tools, release 13.0, V13.0.88
// Based on NVVM 20.0.0
//

.version 9.0
.target sm_100
.address_size 64

	// .globl	_Z12updateKernelP6float3S0_if

.visible .entry _Z12updateKernelP6float3S0_if(
	.param .u64 .ptr .align 1 _Z12updateKernelP6float3S0_if_param_0,
	.param .u64 .ptr .align 1 _Z12updateKernelP6float3S0_if_param_1,
	.param .u32 _Z12updateKernelP6float3S0_if_param_2,
	.param .f32 _Z12updateKernelP6float3S0_if_param_3
)
{
	.reg .pred 	%p<2>;
	.reg .b32 	%r<6>;
	.reg .b32 	%f<23>;
	.reg .b64 	%rd<8>;
	.reg .b64 	%fd<4>;

	ld.param.u64 	%rd1, [_Z12updateKernelP6float3S0_if_param_0];
	ld.param.u64 	%rd2, [_Z12updateKernelP6float3S0_if_param_1];
	ld.param.u32 	%r2, [_Z12updateKernelP6float3S0_if_param_2];
	ld.param.f32 	%f1, [_Z12updateKernelP6float3S0_if_param_3];
	mov.u32 	%r3, %ctaid.x;
	mov.u32 	%r4, %ntid.x;
	mov.u32 	%r5, %tid.x;
	mad.lo.s32 	%r1, %r3, %r4, %r5;
	setp.ge.s32 	%p1, %r1, %r2;
	@%p1 bra 	$L__BB0_2;
	cvta.to.global.u64 	%rd3, %rd1;
	cvta.to.global.u64 	%rd4, %rd2;
	mul.wide.s32 	%rd5, %r1, 12;
	add.s64 	%rd6, %rd3, %rd5;
	ld.global.f32 	%f2, [%rd6];
	ld.global.f32 	%f3, [%rd6+4];
	add.s64 	%rd7, %rd4, %rd5;
	ld.global.f32 	%f4, [%rd7];
	ld.global.f32 	%f5, [%rd7+4];
	ld.global.f32 	%f6, [%rd7+8];
	mul.f32 	%f7, %f3, %f3;
	fma.rn.f32 	%f8, %f2, %f2, %f7;
	sqrt.rn.f32 	%f9, %f8;
	add.f32 	%f10, %f9, 0f358637BD;
	mul.f32 	%f11, %f10, %f10;
	cvt.f64.f32 	%fd1, %f11;
	mov.f64 	%fd2, 0d4180A60F731CAC08;
	div.rn.f64 	%fd3, %fd2, %fd1;
	cvt.rn.f32.f64 	%f12, %fd3;
	div.rn.f32 	%f13, %f2, %f10;
	mul.f32 	%f14, %f13, %f12;
	div.rn.f32 	%f15, %f3, %f10;
	mul.f32 	%f16, %f15, %f12;
	mul.f32 	%f17, %f1, %f14;
	sub.f32 	%f18, %f4, %f17;
	mul.f32 	%f19, %f1, %f16;
	sub.f32 	%f20, %f5, %f19;
	fma.rn.f32 	%f21, %f1, %f18, %f2;
	fma.rn.f32 	%f22, %f1, %f20, %f3;
	st.global.f32 	[%rd6], %f21;
	st.global.f32 	[%rd6+4], %f22;
	st.global.f32 	[%rd7], %f18;
	st.global.f32 	[%rd7+4], %f20;
	st.global.f32 	[%rd7+8], %f6;
$L__BB0_2:
	ret;

}


// ===== COMPILED SASS (sm_100) =====

	.target	sm_100

	.elftype	@"ET_EXEC"


//--------------------- .note.nv.tkinfo           --------------------------
	.section	.note.nv.tkinfo,"",@"SHT_NOTE"
	.sectionflags	@"SHF_NOTE_NV_TKINFO"
	.tkinfo
        /*0018*/ 	.word	0x00000002
        /*0030*/ 	.string	""
        /*0030*/ 	.string	"ptxas"
        /*0030*/ 	.string	"Cuda compilation tools, release 13.0, V13.0.88"
        /*0030*/ 	.string	"Build cuda_13.0.r13.0/compiler.36424714_0"
        /*0030*/ 	.string	"-arch sm_100 -m 64 "



//--------------------- .note.nv.cuinfo           --------------------------
	.section	.note.nv.cuinfo,"",@"SHT_NOTE"
	.sectionflags	@"SHF_NOTE_NV_CUINFO"
        /*0018*/ 	.short	0x0002
        /*001a*/ 	.short	0x0064
        /*001c*/ 	.short	0x0082
	.zero		2


//--------------------- .nv.info                  --------------------------
	.section	.nv.info,"",@"SHT_CUDA_INFO"
	.align	4


	//----- nvinfo : EIATTR_REGCOUNT
	.align		4
        /*0000*/ 	.byte	0x04, 0x2f
        /*0002*/ 	.short	(.L_1 - .L_0)
	.align		4
.L_0:
        /*0004*/ 	.word	index@(_Z12updateKernelP6float3S0_if)
        /*0008*/ 	.word	0x0000001e


	//----- nvinfo : EIATTR_FRAME_SIZE
	.align		4
.L_1:
        /*000c*/ 	.byte	0x04, 0x11
        /*000e*/ 	.short	(.L_3 - .L_2)
	.align		4
.L_2:
        /*0010*/ 	.word	index@($__internal_2_$__cuda_sm3x_div_rn_noftz_f32_slowpath)
        /*0014*/ 	.word	0x00000000


	//----- nvinfo : EIATTR_FRAME_SIZE
	.align		4
.L_3:
        /*0018*/ 	.byte	0x04, 0x11
        /*001a*/ 	.short	(.L_5 - .L_4)
	.align		4
.L_4:
        /*001c*/ 	.word	index@($__internal_1_$__cuda_sm20_sqrt_rn_f32_slowpath)
        /*0020*/ 	.word	0x00000000


	//----- nvinfo : EIATTR_FRAME_SIZE
	.align		4
.L_5:
        /*0024*/ 	.byte	0x04, 0x11
        /*0026*/ 	.short	(.L_7 - .L_6)
	.align		4
.L_6:
        /*0028*/ 	.word	index@($__internal_0_$__cuda_sm20_div_rn_f64_full)
        /*002c*/ 	.word	0x00000000


	//----- nvinfo : EIATTR_FRAME_SIZE
	.align		4
.L_7:
        /*0030*/ 	.byte	0x04, 0x11
        /*0032*/ 	.short	(.L_9 - .L_8)
	.align		4
.L_8:
        /*0034*/ 	.word	index@(_Z12updateKernelP6float3S0_if)
        /*0038*/ 	.word	0x00000000


	//----- nvinfo : EIATTR_MIN_STACK_SIZE
	.align		4
.L_9:
        /*003c*/ 	.byte	0x04, 0x12
        /*003e*/ 	.short	(.L_11 - .L_10)
	.align		4
.L_10:
        /*0040*/ 	.word	index@(_Z12updateKernelP6float3S0_if)
        /*0044*/ 	.word	0x00000000
.L_11:


//--------------------- .nv.compat                --------------------------
	.section	.nv.compat,"",@"SHT_CUDA_COMPAT_INFO"
	.align	4
        /*0000*/ 	.byte	0x02, 0x09, 0x00, 0x00, 0x02, 0x02, 0x01, 0x00, 0x02, 0x05, 0x05, 0x00, 0x03, 0x07, 0x01, 0x01
        /*0010*/ 	.byte	0x02, 0x03, 0x00, 0x00, 0x02, 0x06, 0x01, 0x00, 0x04, 0x0b, 0x08, 0x00, 0x01, 0x00, 0x00, 0x00
        /*0020*/ 	.byte	0x00, 0x00, 0x00, 0x00


//--------------------- .nv.info._Z12updateKernelP6float3S0_if --------------------------
	.section	.nv.info._Z12updateKernelP6float3S0_if,"",@"SHT_CUDA_INFO"
	.sectionflags	@""
	.align	4


	//----- nvinfo : EIATTR_CUDA_API_VERSION
	.align		4
        /*0000*/ 	.byte	0x04, 0x37
        /*0002*/ 	.short	(.L_13 - .L_12)
.L_12:
        /*0004*/ 	.word	0x00000082


	//----- nvinfo : EIATTR_KPARAM_INFO
	.align		4
.L_13:
        /*0008*/ 	.byte	0x04, 0x17
        /*000a*/ 	.short	(.L_15 - .L_14)
.L_14:
        /*000c*/ 	.word	0x00000000
        /*0010*/ 	.short	0x0003
        /*0012*/ 	.short	0x0014
        /*0014*/ 	.byte	0x00, 0xf0, 0x11, 0x00


	//----- nvinfo : EIATTR_KPARAM_INFO
	.align		4
.L_15:
        /*0018*/ 	.byte	0x04, 0x17
        /*001a*/ 	.short	(.L_17 - .L_16)
.L_16:
        /*001c*/ 	.word	0x00000000
        /*0020*/ 	.short	0x0002
        /*0022*/ 	.short	0x0010
        /*0024*/ 	.byte	0x00, 0xf0, 0x11, 0x00


	//----- nvinfo : EIATTR_KPARAM_INFO
	.align		4
.L_17:
        /*0028*/ 	.byte	0x04, 0x17
        /*002a*/ 	.short	(.L_19 - .L_18)
.L_18:
        /*002c*/ 	.word	0x00000000
        /*0030*/ 	.short	0x0001
        /*0032*/ 	.short	0x0008
        /*0034*/ 	.byte	0x00, 0xf5, 0x21, 0x00


	//----- nvinfo : EIATTR_KPARAM_INFO
	.align		4
.L_19:
        /*0038*/ 	.byte	0x04, 0x17
        /*003a*/ 	.short	(.L_21 - .L_20)
.L_20:
        /*003c*/ 	.word	0x00000000
        /*0040*/ 	.short	0x0000
        /*0042*/ 	.short	0x0000
        /*0044*/ 	.byte	0x00, 0xf5, 0x21, 0x00


	//----- nvinfo : EIATTR_SPARSE_MMA_MASK
	.align		4
.L_21:
        /*0048*/ 	.byte	0x03, 0x50
        /*004a*/ 	.short	0x0000


	//----- nvinfo : EIATTR_MAXREG_COUNT
	.align		4
        /*004c*/ 	.byte	0x03, 0x1b
        /*004e*/ 	.short	0x00ff


	//----- nvinfo : EIATTR_MERCURY_ISA_VERSION
	.align		4
        /*0050*/ 	.byte	0x03, 0x5f
        /*0052*/ 	.short	0x0101


	//----- nvinfo : EIATTR_VRC_CTA_INIT_COUNT
	.align		4
        /*0054*/ 	.byte	0x02, 0x4a
	.zero		1
	.zero		1


	//----- nvinfo : EIATTR_EXIT_INSTR_OFFSETS
	.align		4
        /*0058*/ 	.byte	0x04, 0x1c
        /*005a*/ 	.short	(.L_23 - .L_22)


	//   ....[0]....
.L_22:
        /*005c*/ 	.word	0x00000070


	//   ....[1]....
        /*0060*/ 	.word	0x00000640


	//----- nvinfo : EIATTR_CRS_STACK_SIZE
	.align		4
.L_23:
        /*0064*/ 	.byte	0x04, 0x1e
        /*0066*/ 	.short	(.L_25 - .L_24)
.L_24:
        /*0068*/ 	.word	0x00000000


	//----- nvinfo : EIATTR_CBANK_PARAM_SIZE
	.align		4
.L_25:
        /*006c*/ 	.byte	0x03, 0x19
        /*006e*/ 	.short	0x0018


	//----- nvinfo : EIATTR_PARAM_CBANK
	.align		4
        /*0070*/ 	.byte	0x04, 0x0a
        /*0072*/ 	.short	(.L_27 - .L_26)
	.align		4
.L_26:
        /*0074*/ 	.word	index@(.nv.constant0._Z12updateKernelP6float3S0_if)
        /*0078*/ 	.short	0x0380
        /*007a*/ 	.short	0x0018


	//----- nvinfo : EIATTR_SW_WAR
	.align		4
.L_27:
        /*007c*/ 	.byte	0x04, 0x36
        /*007e*/ 	.short	(.L_29 - .L_28)
.L_28:
        /*0080*/ 	.word	0x00000008
.L_29:


//--------------------- .nv.callgraph             --------------------------
	.section	.nv.callgraph,"",@"SHT_CUDA_CALLGRAPH"
	.align	4
	.sectionentsize	8
	.align		4
        /*0000*/ 	.word	0x00000000
	.align		4
        /*0004*/ 	.word	0xffffffff
	.align		4
        /*0008*/ 	.word	0x00000000
	.align		4
        /*000c*/ 	.word	0xfffffffe
	.align		4
        /*0010*/ 	.word	0x00000000
	.align		4
        /*0014*/ 	.word	0xfffffffd
	.align		4
        /*0018*/ 	.word	0x00000000
	.align		4
        /*001c*/ 	.word	0xfffffffc


//--------------------- .text._Z12updateKernelP6float3S0_if --------------------------
	.section	.text._Z12updateKernelP6float3S0_if,"ax",@progbits
	.align	128
        .global         _Z12updateKernelP6float3S0_if
        .type           _Z12updateKernelP6float3S0_if,@function
        .size           _Z12updateKernelP6float3S0_if,(.L_x_28 - _Z12updateKernelP6float3S0_if)
        .other          _Z12updateKernelP6float3S0_if,@"STO_CUDA_ENTRY STV_DEFAULT"
_Z12updateKernelP6float3S0_if:
.text._Z12updateKernelP6float3S0_if:
[----:B------:R-:W-:Y:S01]  /*0000*/  LDC R1, c[0x0][0x37c] ;  /* 0x0000df00ff017b82 */ /* 0x000fe20000000800 */
[----:B------:R-:W0:Y:S07]  /*0010*/  S2R R0, SR_TID.X ;  /* 0x0000000000007919 */ /* 0x000e2e0000002100 */
[----:B------:R-:W0:Y:S01]  /*0020*/  S2UR UR4, SR_CTAID.X ;  /* 0x00000000000479c3 */ /* 0x000e220000002500 */
[----:B------:R-:W1:Y:S07]  /*0030*/  LDCU UR5, c[0x0][0x390] ;  /* 0x00007200ff0577ac */ /* 0x000e6e0008000800 */
[----:B------:R-:W0:Y:S02]  /*0040*/  LDC R3, c[0x0][0x360] ;  /* 0x0000d800ff037b82 */ /* 0x000e240000000800 */
[----:B0-----:R-:W-:-:S05]  /*0050*/  IMAD R3, R3, UR4, R0 ;  /* 0x0000000403037c24 */ /* 0x001fca000f8e0200 */
[----:B-1----:R-:W-:-:S13]  /*0060*/  ISETP.GE.AND P0, PT, R3, UR5, PT ;  /* 0x0000000503007c0c */ /* 0x002fda000bf06270 */
[----:B------:R-:W-:Y:S05]  /*0070*/  @P0 EXIT ;  /* 0x000000000000094d */ /* 0x000fea0003800000 */
[----:B------:R-:W0:Y:S01]  /*0080*/  LDC.64 R8, c[0x0][0x380] ;  /* 0x0000e000ff087b82 */ /* 0x000e220000000a00 */
[----:B------:R-:W1:Y:S07]  /*0090*/  LDCU.64 UR4, c[0x0][0x358] ;  /* 0x00006b00ff0477ac */ /* 0x000e6e0008000a00 */
[----:B------:R-:W2:Y:S01]  /*00a0*/  LDC.64 R6, c[0x0][0x388] ;  /* 0x0000e200ff067b82 */ /* 0x000ea20000000a00 */
[----:B0-----:R-:W-:-:S05]  /*00b0*/  IMAD.WIDE R8, R3, 0xc, R8 ;  /* 0x0000000c03087825 */ /* 0x001fca00078e0208 */
[----:B-1----:R-:W3:Y:S04]  /*00c0*/  LDG.E R0, desc[UR4][R8.64+0x4] ;  /* 0x0000040408007981 */ /* 0x002ee8000c1e1900 */
[----:B------:R-:W4:Y:S01]  /*00d0*/  LDG.E R2, desc[UR4][R8.64] ;  /* 0x0000000408027981 */ /* 0x000f22000c1e1900 */
[----:B--2---:R-:W-:-:S05]  /*00e0*/  IMAD.WIDE R6, R3, 0xc, R6 ;  /* 0x0000000c03067825 */ /* 0x004fca00078e0206 */
[----:B------:R0:W5:Y:S04]  /*00f0*/  LDG.E R10, desc[UR4][R6.64] ;  /* 0x00000004060a7981 */ /* 0x000168000c1e1900 */
[----:B------:R0:W5:Y:S04]  /*0100*/  LDG.E R11, desc[UR4][R6.64+0x4] ;  /* 0x00000404060b7981 */ /* 0x000168000c1e1900 */
[----:B------:R0:W5:Y:S01]  /*0110*/  LDG.E R13, desc[UR4][R6.64+0x8] ;  /* 0x00000804060d7981 */ /* 0x000162000c1e1900 */
[----:B------:R-:W-:Y:S01]  /*0120*/  BSSY.RECONVERGENT B0, `(.L_x_0) ;  /* 0x000000e000007945 */ /* 0x000fe20003800200 */
[----:B---3--:R-:W-:-:S04]  /*0130*/  FMUL R3, R0, R0 ;  /* 0x0000000000037220 */ /* 0x008fc80000400000 */
[----:B----4-:R-:W-:-:S04]  /*0140*/  FFMA R3, R2, R2, R3 ;  /* 0x0000000202037223 */ /* 0x010fc80000000003 */
[----:B------:R-:W-:Y:S01]  /*0150*/  VIADD R5, R3, 0xf3000000 ;  /* 0xf300000003057836 */ /* 0x000fe20000000000 */
[----:B------:R0:W1:Y:S04]  /*0160*/  MUFU.RSQ R4, R3 ;  /* 0x0000000300047308 */ /* 0x0000680000001400 */
[----:B------:R-:W-:-:S13]  /*0170*/  ISETP.GT.U32.AND P0, PT, R5, 0x727fffff, PT ;  /* 0x727fffff0500780c */ /* 0x000fda0003f04070 */
[----:B01----:R-:W-:Y:S05]  /*0180*/  @!P0 BRA `(.L_x_1) ;  /* 0x00000000000c8947 */ /* 0x003fea0003800000 */
[----:B------:R-:W-:-:S07]  /*0190*/  MOV R17, 0x1b0 ;  /* 0x000001b000117802 */ /* 0x000fce0000000f00 */
[----:B-----5:R-:W-:Y:S05]  /*01a0*/  CALL.REL.NOINC `($__internal_1_$__cuda_sm20_sqrt_rn_f32_slowpath) ;  /* 0x0000000800647944 */ /* 0x020fea0003c00000 */
[----:B------:R-:W-:Y:S05]  /*01b0*/  BRA `(.L_x_2) ;  /* 0x0000000000107947 */ /* 0x000fea0003800000 */
.L_x_1:
[----:B------:R-:W-:Y:S01]  /*01c0*/  FMUL.FTZ R12, R3, R4 ;  /* 0x00000004030c7220 */ /* 0x000fe20000410000 */
[----:B------:R-:W-:-:S03]  /*01d0*/  FMUL.FTZ R4, R4, 0.5 ;  /* 0x3f00000004047820 */ /* 0x000fc60000410000 */
[----:B------:R-:W-:-:S04]  /*01e0*/  FFMA R3, -R12, R12, R3 ;  /* 0x0000000c0c037223 */ /* 0x000fc80000000103 */
[----:B------:R-:W-:-:S07]  /*01f0*/  FFMA R19, R3, R4, R12 ;  /* 0x0000000403137223 */ /* 0x000fce000000000c */
.L_x_2:
[----:B------:R-:W-:Y:S05]  /*0200*/  BSYNC.RECONVERGENT B0 ;  /* 0x0000000000007941 */ /* 0x000fea0003800200 */
.L_x_0:
[----:B------:R-:W-:Y:S01]  /*0210*/  FADD R19, R19, 9.9999999747524270788e-07 ;  /* 0x358637bd13137421 */ /* 0x000fe20000000000 */
[----:B------:R-:W-:Y:S01]  /*0220*/  IMAD.MOV.U32 R4, RZ, RZ, 0x1 ;  /* 0x00000001ff047424 */ /* 0x000fe200078e00ff */
[----:B------:R-:W-:Y:S01]  /*0230*/  UMOV UR6, 0x731cac08 ;  /* 0x731cac0800067882 */ /* 0x000fe20000000000 */
[----:B------:R-:W-:Y:S01]  /*0240*/  UMOV UR7, 0x4180a60f ;  /* 0x4180a60f00077882 */ /* 0x000fe20000000000 */
[----:B------:R-:W-:Y:S01]  /*0250*/  FMUL R16, R19, R19 ;  /* 0x0000001313107220 */ /* 0x000fe20000400000 */
[----:B------:R-:W-:Y:S05]  /*0260*/  BSSY.RECONVERGENT B0, `(.L_x_3) ;  /* 0x0000012000007945 */ /* 0x000fea0003800200 */
[----:B------:R-:W0:Y:S08]  /*0270*/  F2F.F64.F32 R16, R16 ;  /* 0x0000001000107310 */ /* 0x000e300000201800 */
[----:B0-----:R-:W0:Y:S02]  /*0280*/  MUFU.RCP64H R5, R17 ;  /* 0x0000001100057308 */ /* 0x001e240000001800 */
[----:B0-----:R-:W-:-:S08]  /*0290*/  DFMA R14, -R16, R4, 1 ;  /* 0x3ff00000100e742b */ /* 0x001fd00000000104 */
[----:B------:R-:W-:-:S08]  /*02a0*/  DFMA R14, R14, R14, R14 ;  /* 0x0000000e0e0e722b */ /* 0x000fd0000000000e */
[----:B------:R-:W-:-:S08]  /*02b0*/  DFMA R14, R4, R14, R4 ;  /* 0x0000000e040e722b */ /* 0x000fd00000000004 */
[----:B------:R-:W-:-:S08]  /*02c0*/  DFMA R4, -R16, R14, 1 ;  /* 0x3ff000001004742b */ /* 0x000fd0000000010e */
[----:B------:R-:W-:-:S08]  /*02d0*/  DFMA R4, R14, R4, R14 ;  /* 0x000000040e04722b */ /* 0x000fd0000000000e */
[----:B------:R-:W-:-:S08]  /*02e0*/  DMUL R14, R4, UR6 ;  /* 0x00000006040e7c28 */ /* 0x000fd00008000000 */
[----:B------:R-:W-:-:S08]  /*02f0*/  DFMA R20, -R16, R14, UR6 ;  /* 0x0000000610147e2b */ /* 0x000fd0000800010e */
[----:B------:R-:W-:-:S10]  /*0300*/  DFMA R4, R4, R20, R14 ;  /* 0x000000140404722b */ /* 0x000fd4000000000e */
[----:B------:R-:W-:-:S05]  /*0310*/  FFMA R3, RZ, R17, R5 ;  /* 0x00000011ff037223 */ /* 0x000fca0000000005 */
[----:B------:R-:W-:-:S13]  /*0320*/  FSETP.GT.AND P0, PT, |R3|, 1.469367938527859385e-39, PT ;  /* 0x001000000300780b */ /* 0x000fda0003f04200 */
[----:B------:R-:W-:Y:S05]  /*0330*/  @P0 BRA `(.L_x_4) ;  /* 0x0000000000100947 */ /* 0x000fea0003800000 */
[----:B------:R-:W-:-:S07]  /*0340*/  MOV R12, 0x360 ;  /* 0x00000360000c7802 */ /* 0x000fce0000000f00 */
[----:B-----5:R-:W-:Y:S05]  /*0350*/  CALL.REL.NOINC `($__internal_0_$__cuda_sm20_div_rn_f64_full) ;  /* 0x0000000000bc7944 */ /* 0x020fea0003c00000 */
[----:B------:R-:W-:Y:S02]  /*0360*/  IMAD.MOV.U32 R4, RZ, RZ, R24 ;  /* 0x000000ffff047224 */ /* 0x000fe400078e0018 */
[----:B------:R-:W-:-:S07]  /*0370*/  IMAD.MOV.U32 R5, RZ, RZ, R25 ;  /* 0x000000ffff057224 */ /* 0x000fce00078e0019 */
.L_x_4:
[----:B------:R-:W-:Y:S05]  /*0380*/  BSYNC.RECONVERGENT B0 ;  /* 0x0000000000007941 */ /* 0x000fea0003800200 */
.L_x_3:
[----:B------:R-:W0:Y:S01]  /*0390*/  MUFU.RCP R12, R19 ;  /* 0x00000013000c7308 */ /* 0x000e220000001000 */
[----:B------:R-:W-:Y:S07]  /*03a0*/  BSSY.RECONVERGENT B0, `(.L_x_5) ;  /* 0x000000e000007945 */ /* 0x000fee0003800200 */
[----:B------:R-:W1:Y:S08]  /*03b0*/  FCHK P0, R2, R19 ;  /* 0x0000001302007302 */ /* 0x000e700000000000 */
[----:B------:R2:W3:Y:S01]  /*03c0*/  F2F.F32.F64 R5, R4 ;  /* 0x0000000400057310 */ /* 0x0004e20000301000 */
[----:B0-----:R-:W-:-:S04]  /*03d0*/  FFMA R3, -R19, R12, 1 ;  /* 0x3f80000013037423 */ /* 0x001fc8000000010c */
[----:B------:R-:W-:-:S04]  /*03e0*/  FFMA R3, R12, R3, R12 ;  /* 0x000000030c037223 */ /* 0x000fc8000000000c */
[----:B------:R-:W-:-:S04]  /*03f0*/  FFMA R12, R2, R3, RZ ;  /* 0x00000003020c7223 */ /* 0x000fc800000000ff */
[----:B------:R-:W-:-:S04]  /*0400*/  FFMA R14, -R19, R12, R2 ;  /* 0x0000000c130e7223 */ /* 0x000fc80000000102 */
[----:B------:R-:W-:Y:S01]  /*0410*/  FFMA R12, R3, R14, R12 ;  /* 0x0000000e030c7223 */ /* 0x000fe2000000000c */
[----:B-123--:R-:W-:Y:S06]  /*0420*/  @!P0 BRA `(.L_x_6) ;  /* 0x0000000000148947 */ /* 0x00efec0003800000 */
[----:B------:R-:W-:Y:S01]  /*0430*/  IMAD.MOV.U32 R3, RZ, RZ, R2 ;  /* 0x000000ffff037224 */ /* 0x000fe200078e0002 */
[----:B------:R-:W-:Y:S02]  /*0440*/  MOV R4, R19 ;  /* 0x0000001300047202 */ /* 0x000fe40000000f00 */
[----:B------:R-:W-:-:S07]  /*0450*/  MOV R12, 0x470 ;  /* 0x00000470000c7802 */ /* 0x000fce0000000f00 */
[----:B-----5:R-:W-:Y:S05]  /*0460*/  CALL.REL.NOINC `($__internal_2_$__cuda_sm3x_div_rn_noftz_f32_slowpath) ;  /* 0x0000000800107944 */ /* 0x020fea0003c00000 */
[----:B------:R-:W-:-:S07]  /*0470*/  IMAD.MOV.U32 R12, RZ, RZ, R3 ;  /* 0x000000ffff0c7224 */ /* 0x000fce00078e0003 */
.L_x_6:
[----:B------:R-:W-:Y:S05]  /*0480*/  BSYNC.RECONVERGENT B0 ;  /* 0x0000000000007941 */ /* 0x000fea0003800200 */
.L_x_5:
[----:B------:R-:W0:Y:S01]  /*0490*/  MUFU.RCP R4, R19 ;  /* 0x0000001300047308 */ /* 0x000e220000001000 */
[----:B------:R-:W-:Y:S01]  /*04a0*/  BSSY.RECONVERGENT B0, `(.L_x_7) ;  /* 0x000000e000007945 */ /* 0x000fe20003800200 */
[----:B------:R-:W-:-:S06]  /*04b0*/  FMUL R15, R5, R12 ;  /* 0x0000000c050f7220 */ /* 0x000fcc0000400000 */
[----:B------:R-:W1:Y:S01]  /*04c0*/  FCHK P0, R0, R19 ;  /* 0x0000001300007302 */ /* 0x000e620000000000 */
[----:B0-----:R-:W-:-:S04]  /*04d0*/  FFMA R3, -R19, R4, 1 ;  /* 0x3f80000013037423 */ /* 0x001fc80000000104 */
[----:B------:R-:W-:-:S04]  /*04e0*/  FFMA R14, R4, R3, R4 ;  /* 0x00000003040e7223 */ /* 0x000fc80000000004 */
[----:B------:R-:W-:-:S04]  /*04f0*/  FFMA R3, R0, R14, RZ ;  /* 0x0000000e00037223 */ /* 0x000fc800000000ff */
[----:B------:R-:W-:-:S04]  /*0500*/  FFMA R4, -R19, R3, R0 ;  /* 0x0000000313047223 */ /* 0x000fc80000000100 */
[----:B------:R-:W-:Y:S01]  /*0510*/  FFMA R4, R14, R4, R3 ;  /* 0x000000040e047223 */ /* 0x000fe20000000003 */
[----:B-1----:R-:W-:Y:S06]  /*0520*/  @!P0 BRA `(.L_x_8) ;  /* 0x0000000000148947 */ /* 0x002fec0003800000 */
[----:B------:R-:W-:Y:S01]  /*0530*/  IMAD.MOV.U32 R4, RZ, RZ, R19 ;  /* 0x000000ffff047224 */ /* 0x000fe200078e0013 */
[----:B------:R-:W-:Y:S01]  /*0540*/  MOV R12, 0x570 ;  /* 0x00000570000c7802 */ /* 0x000fe20000000f00 */
[----:B------:R-:W-:-:S07]  /*0550*/  IMAD.MOV.U32 R3, RZ, RZ, R0 ;  /* 0x000000ffff037224 */ /* 0x000fce00078e0000 */
[----:B-----5:R-:W-:Y:S05]  /*0560*/  CALL.REL.NOINC `($__internal_2_$__cuda_sm3x_div_rn_noftz_f32_slowpath) ;  /* 0x0000000400d07944 */ /* 0x020fea0003c00000 */
[----:B------:R-:W-:-:S07]  /*0570*/  IMAD.MOV.U32 R4, RZ, RZ, R3 ;  /* 0x000000ffff047224 */ /* 0x000fce00078e0003 */
.L_x_8:
[----:B------:R-:W-:Y:S05]  /*0580*/  BSYNC.RECONVERGENT B0 ;  /* 0x0000000000007941 */ /* 0x000fea0003800200 */
.L_x_7:
[----:B------:R-:W0:Y:S01]  /*0590*/  LDCU UR6, c[0x0][0x394] ;  /* 0x00007280ff0677ac */ /* 0x000e220008000800 */
[----:B------:R-:W-:Y:S01]  /*05a0*/  FMUL R4, R5, R4 ;  /* 0x0000000405047220 */ /* 0x000fe20000400000 */
[----:B0----5:R-:W-:-:S03]  /*05b0*/  FFMA R15, -R15, UR6, R10 ;  /* 0x000000060f0f7c23 */ /* 0x021fc6000800010a */
[----:B------:R-:W-:Y:S01]  /*05c0*/  FFMA R11, -R4, UR6, R11 ;  /* 0x00000006040b7c23 */ /* 0x000fe2000800010b */
[----:B------:R-:W-:-:S03]  /*05d0*/  FFMA R3, R15, UR6, R2 ;  /* 0x000000060f037c23 */ /* 0x000fc60008000002 */
[----:B------:R-:W-:Y:S02]  /*05e0*/  FFMA R5, R11, UR6, R0 ;  /* 0x000000060b057c23 */ /* 0x000fe40008000000 */
[----:B------:R-:W-:Y:S04]  /*05f0*/  STG.E desc[UR4][R8.64], R3 ;  /* 0x0000000308007986 */ /* 0x000fe8000c101904 */
[----:B------:R-:W-:Y:S04]  /*0600*/  STG.E desc[UR4][R8.64+0x4], R5 ;  /* 0x0000040508007986 */ /* 0x000fe8000c101904 */
[----:B------:R-:W-:Y:S04]  /*0610*/  STG.E desc[UR4][R6.64], R15 ;  /* 0x0000000f06007986 */ /* 0x000fe8000c101904 */
[----:B------:R-:W-:Y:S04]  /*0620*/  STG.E desc[UR4][R6.64+0x4], R11 ;  /* 0x0000040b06007986 */ /* 0x000fe8000c101904 */
[----:B------:R-:W-:Y:S01]  /*0630*/  STG.E desc[UR4][R6.64+0x8], R13 ;  /* 0x0000080d06007986 */ /* 0x000fe2000c101904 */
[----:B------:R-:W-:Y:S05]  /*0640*/  EXIT ;  /* 0x000000000000794d */ /* 0x000fea0003800000 */
        .weak           $__internal_0_$__cuda_sm20_div_rn_f64_full
        .type           $__internal_0_$__cuda_sm20_div_rn_f64_full,@function
        .size           $__internal_0_$__cuda_sm20_div_rn_f64_full,($__internal_1_$__cuda_sm20_sqrt_rn_f32_slowpath - $__internal_0_$__cuda_sm20_div_rn_f64_full)
$__internal_0_$__cuda_sm20_div_rn_f64_full:
[C---:B------:R-:W-:Y:S01]  /*0650*/  FSETP.GEU.AND P0, PT, |R17|.reuse, 1.469367938527859385e-39, PT ;  /* 0x001000001100780b */ /* 0x040fe20003f0e200 */
[----:B------:R-:W-:Y:S01]  /*0660*/  IMAD.MOV.U32 R26, RZ, RZ, 0x1ca00000 ;  /* 0x1ca00000ff1a7424 */ /* 0x000fe200078e00ff */
[C---:B------:R-:W-:Y:S01]  /*0670*/  LOP3.LUT R14, R17.reuse, 0x800fffff, RZ, 0xc0, !PT ;  /* 0x800fffff110e7812 */ /* 0x040fe200078ec0ff */
[----:B------:R-:W-:Y:S01]  /*0680*/  BSSY.RECONVERGENT B1, `(.L_x_9) ;  /* 0x0000048000017945 */ /* 0x000fe20003800200 */
[----:B------:R-:W-:Y:S02]  /*0690*/  MOV R20, 0x1 ;  /* 0x0000000100147802 */ /* 0x000fe40000000f00 */
[----:B------:R-:W-:Y:S01]  /*06a0*/  LOP3.LUT R15, R14, 0x3ff00000, RZ, 0xfc, !PT ;  /* 0x3ff000000e0f7812 */ /* 0x000fe200078efcff */
[----:B------:R-:W-:Y:S01]  /*06b0*/  IMAD.MOV.U32 R14, RZ, RZ, R16 ;  /* 0x000000ffff0e7224 */ /* 0x000fe200078e0010 */
[----:B------:R-:W-:-:S04]  /*06c0*/  LOP3.LUT R18, R17, 0x7ff00000, RZ, 0xc0, !PT ;  /* 0x7ff0000011127812 */ /* 0x000fc800078ec0ff */
[----:B------:R-:W-:Y:S01]  /*06d0*/  ISETP.LE.U32.AND P1, PT, R18, 0x41800000, PT ;  /* 0x418000001200780c */ /* 0x000fe20003f23070 */
[----:B------:R-:W-:-:S03]  /*06e0*/  @!P0 DMUL R14, R16, 8.98846567431157953865e+307 ;  /* 0x7fe00000100e8828 */ /* 0x000fc60000000000 */
[----:B------:R-:W-:-:S03]  /*06f0*/  SEL R3, R26, 0x63400000, !P1 ;  /* 0x634000001a037807 */ /* 0x000fc60004800000 */
[----:B------:R-:W0:Y:S04]  /*0700*/  MUFU.RCP64H R21, R15 ;  /* 0x0000000f00157308 */ /* 0x000e280000001800 */
[----:B------:R-:W-:-:S05]  /*0710*/  @!P0 LOP3.LUT R18, R15, 0x7ff00000, RZ, 0xc0, !PT ;  /* 0x7ff000000f128812 */ /* 0x000fca00078ec0ff */
[----:B------:R-:W-:Y:S01]  /*0720*/  VIADD R27, R18, 0xffffffff ;  /* 0xffffffff121b7836 */ /* 0x000fe20000000000 */
[----:B0-----:R-:W-:-:S08]  /*0730*/  DFMA R4, R20, -R14, 1 ;  /* 0x3ff000001404742b */ /* 0x001fd0000000080e */
[----:B------:R-:W-:-:S08]  /*0740*/  DFMA R4, R4, R4, R4 ;  /* 0x000000040404722b */ /* 0x000fd00000000004 */
[----:B------:R-:W-:-:S08]  /*0750*/  DFMA R20, R20, R4, R20 ;  /* 0x000000041414722b */ /* 0x000fd00000000014 */
[----:B------:R-:W-:-:S08]  /*0760*/  DFMA R4, R20, -R14, 1 ;  /* 0x3ff000001404742b */ /* 0x000fd0000000080e */
[----:B------:R-:W-:Y:S01]  /*0770*/  DFMA R20, R20, R4, R20 ;  /* 0x000000041414722b */ /* 0x000fe20000000014 */
[----:B------:R-:W-:Y:S01]  /*0780*/  LOP3.LUT R5, R3, 0xa60f, RZ, 0xfc, !PT ;  /* 0x0000a60f03057812 */ /* 0x000fe200078efcff */
[----:B------:R-:W-:Y:S02]  /*0790*/  IMAD.MOV.U32 R3, RZ, RZ, 0x41800000 ;  /* 0x41800000ff037424 */ /* 0x000fe400078e00ff */
[----:B------:R-:W-:Y:S02]  /*07a0*/  IMAD.MOV.U32 R4, RZ, RZ, 0x731cac08 ;  /* 0x731cac08ff047424 */ /* 0x000fe400078e00ff */
[----:B------:R-:W-:-:S04]  /*07b0*/  VIADD R24, R3, 0xffffffff ;  /* 0xffffffff03187836 */ /* 0x000fc80000000000 */
[----:B------:R-:W-:Y:S01]  /*07c0*/  DMUL R22, R20, R4 ;  /* 0x0000000414167228 */ /* 0x000fe20000000000 */
[----:B------:R-:W-:-:S04]  /*07d0*/  ISETP.GT.U32.AND P0, PT, R24, 0x7feffffe, PT ;  /* 0x7feffffe1800780c */ /* 0x000fc80003f04070 */
[----:B------:R-:W-:-:S03]  /*07e0*/  ISETP.GT.U32.OR P0, PT, R27, 0x7feffffe, P0 ;  /* 0x7feffffe1b00780c */ /* 0x000fc60000704470 */
[----:B------:R-:W-:-:S08]  /*07f0*/  DFMA R24, R22, -R14, R4 ;  /* 0x8000000e1618722b */ /* 0x000fd00000000004 */
[----:B------:R-:W-:Y:S02]  /*0800*/  DFMA R20, R20, R24, R22 ;  /* 0x000000181414722b */ /* 0x000fe40000000016 */
[----:B------:R-:W-:Y:S09]  /*0810*/  @P0 BRA `(.L_x_10) ;  /* 0x0000000000740947 */ /* 0x000ff20003800000 */
[----:B------:R-:W-:Y:S02]  /*0820*/  LOP3.LUT R22, R17, 0x7ff00000, RZ, 0xc0, !PT ;  /* 0x7ff0000011167812 */ /* 0x000fe400078ec0ff */
[----:B------:R-:W-:Y:S02]  /*0830*/  MOV R3, 0x41800000 ;  /* 0x4180000000037802 */ /* 0x000fe40000000f00 */
[----:B------:R-:W-:Y:S01]  /*0840*/  ISETP.LE.U32.AND P0, PT, R22, 0x41800000, PT ;  /* 0x418000001600780c */ /* 0x000fe20003f03070 */
[----:B------:R-:W-:Y:S02]  /*0850*/  IMAD.MOV R18, RZ, RZ, -R22 ;  /* 0x000000ffff127224 */ /* 0x000fe400078e0a16 */
[----:B------:R-:W-:Y:S01]  /*0860*/  IMAD.MOV.U32 R22, RZ, RZ, RZ ;  /* 0x000000ffff167224 */ /* 0x000fe200078e00ff */
[----:B------:R-:W-:Y:S02]  /*0870*/  SEL R26, R26, 0x63400000, !P0 ;  /* 0x634000001a1a7807 */ /* 0x000fe40004000000 */
[----:B------:R-:W-:-:S04]  /*0880*/  VIADDMNMX R3, R18, R3, 0xb9600000, !PT ;  /* 0xb960000012037446 */ /* 0x000fc80007800103 */
[----:B------:R-:W-:-:S05]  /*0890*/  VIMNMX R3, PT, PT, R3, 0x46a00000, PT ;  /* 0x46a0000003037848 */ /* 0x000fca0003fe0100 */
[----:B------:R-:W-:-:S04]  /*08a0*/  IMAD.IADD R3, R3, 0x1, -R26 ;  /* 0x0000000103037824 */ /* 0x000fc800078e0a1a */
[----:B------:R-:W-:-:S06]  /*08b0*/  VIADD R23, R3, 0x7fe00000 ;  /* 0x7fe0000003177836 */ /* 0x000fcc0000000000 */
[----:B------:R-:W-:-:S10]  /*08c0*/  DMUL R24, R20, R22 ;  /* 0x0000001614187228 */ /* 0x000fd40000000000 */
[----:B------:R-:W-:-:S13]  /*08d0*/  FSETP.GTU.AND P0, PT, |R25|, 1.469367938527859385e-39, PT ;  /* 0x001000001900780b */ /* 0x000fda0003f0c200 */
[----:B------:R-:W-:Y:S05]  /*08e0*/  @P0 BRA `(.L_x_11) ;  /* 0x0000000000840947 */ /* 0x000fea0003800000 */
[----:B------:R-:W-:Y:S01]  /*08f0*/  DFMA R4, R20, -R14, R4 ;  /* 0x8000000e1404722b */ /* 0x000fe20000000004 */
[----:B------:R-:W-:-:S09]  /*0900*/  MOV R22, RZ ;  /* 0x000000ff00167202 */ /* 0x000fd20000000f00 */
[C---:B------:R-:W-:Y:S02]  /*0910*/  FSETP.NEU.AND P0, PT, R5.reuse, RZ, PT ;  /* 0x000000ff0500720b */ /* 0x040fe40003f0d000 */
[----:B------:R-:W-:-:S04]  /*0920*/  LOP3.LUT R17, R5, 0x80000000, R17, 0x48, !PT ;  /* 0x8000000005117812 */ /* 0x000fc800078e4811 */
[----:B------:R-:W-:-:S07]  /*0930*/  LOP3.LUT R23, R17, R23, RZ, 0xfc, !PT ;  /* 0x0000001711177212 */ /* 0x000fce00078efcff */
[----:B------:R-:W-:Y:S05]  /*0940*/  @!P0 BRA `(.L_x_11) ;  /* 0x00000000006c8947 */ /* 0x000fea0003800000 */
[----:B------:R-:W-:Y:S01]  /*0950*/  IMAD.MOV R5, RZ, RZ, -R3 ;  /* 0x000000ffff057224 */ /* 0x000fe200078e0a03 */
[----:B------:R-:W-:Y:S01]  /*0960*/  IADD3 R3, PT, PT, -R3, -0x43300000, RZ ;  /* 0xbcd0000003037810 */ /* 0x000fe20007ffe1ff */
[----:B------:R-:W-:-:S06]  /*0970*/  IMAD.MOV.U32 R4, RZ, RZ, RZ ;  /* 0x000000ffff047224 */ /* 0x000fcc00078e00ff */
[----:B------:R-:W-:Y:S02]  /*0980*/  DFMA R4, R24, -R4, R20 ;  /* 0x800000041804722b */ /* 0x000fe40000000014 */
[----:B------:R-:W-:-:S08]  /*0990*/  DMUL.RP R20, R20, R22 ;  /* 0x0000001614147228 */ /* 0x000fd00000008000 */
[----:B------:R-:W-:Y:S02]  /*09a0*/  FSETP.NEU.AND P0, PT, |R5|, R3, PT ;  /* 0x000000030500720b */ /* 0x000fe40003f0d200 */
[----:B------:R-:W-:Y:S02]  /*09b0*/  LOP3.LUT R17, R21, R17, RZ, 0x3c, !PT ;  /* 0x0000001115117212 */ /* 0x000fe400078e3cff */
[----:B------:R-:W-:Y:S02]  /*09c0*/  FSEL R24, R20, R24, !P0 ;  /* 0x0000001814187208 */ /* 0x000fe40004000000 */
[----:B------:R-:W-:Y:S01]  /*09d0*/  FSEL R25, R17, R25, !P0 ;  /* 0x0000001911197208 */ /* 0x000fe20004000000 */
[----:B------:R-:W-:Y:S06]  /*09e0*/  BRA `(.L_x_11) ;  /* 0x0000000000447947 */ /* 0x000fec0003800000 */
.L_x_10:
[----:B------:R-:W-:-:S14]  /*09f0*/  DSETP.NAN.AND P0, PT, R16, R16, PT ;  /* 0x000000101000722a */ /* 0x000fdc0003f08000 */
[----:B------:R-:W-:Y:S05]  /*0a00*/  @P0 BRA `(.L_x_12) ;  /* 0x0000000000340947 */ /* 0x000fea0003800000 */
[----:B------:R-:W-:Y:S01]  /*0a10*/  ISETP.NE.AND P0, PT, R3, R18, PT ;  /* 0x000000120300720c */ /* 0x000fe20003f05270 */
[----:B------:R-:W-:Y:S02]  /*0a20*/  IMAD.MOV.U32 R24, RZ, RZ, 0x0 ;  /* 0x00000000ff187424 */ /* 0x000fe400078e00ff */
[----:B------:R-:W-:-:S10]  /*0a30*/  IMAD.MOV.U32 R25, RZ, RZ, -0x80000 ;  /* 0xfff80000ff197424 */ /* 0x000fd400078e00ff */
[----:B------:R-:W-:Y:S05]  /*0a40*/  @!P0 BRA `(.L_x_11) ;  /* 0x00000000002c8947 */ /* 0x000fea0003800000 */
[----:B------:R-:W-:Y:S02]  /*0a50*/  ISETP.NE.AND P0, PT, R3, 0x7ff00000, PT ;  /* 0x7ff000000300780c */ /* 0x000fe40003f05270 */
[----:B------:R-:W-:Y:S02]  /*0a60*/  LOP3.LUT R16, R17, 0x4180a60f, RZ, 0x3c, !PT ;  /* 0x4180a60f11107812 */ /* 0x000fe400078e3cff */
[----:B------:R-:W-:Y:S02]  /*0a70*/  ISETP.EQ.OR P0, PT, R18, RZ, !P0 ;  /* 0x000000ff1200720c */ /* 0x000fe40004702670 */
[----:B------:R-:W-:-:S11]  /*0a80*/  LOP3.LUT R25, R16, 0x80000000, RZ, 0xc0, !PT ;  /* 0x8000000010197812 */ /* 0x000fd600078ec0ff */
[----:B------:R-:W-:Y:S02]  /*0a90*/  @P0 LOP3.LUT R3, R25, 0x7ff00000, RZ, 0xfc, !PT ;  /* 0x7ff0000019030812 */ /* 0x000fe400078efcff */
[----:B------:R-:W-:Y:S01]  /*0aa0*/  @!P0 MOV R24, RZ ;  /* 0x000000ff00188202 */ /* 0x000fe20000000f00 */
[----:B------:R-:W-:Y:S02]  /*0ab0*/  @P0 IMAD.MOV.U32 R24, RZ, RZ, RZ ;  /* 0x000000ffff180224 */ /* 0x000fe400078e00ff */
[----:B------:R-:W-:Y:S01]  /*0ac0*/  @P0 IMAD.MOV.U32 R25, RZ, RZ, R3 ;  /* 0x000000ffff190224 */ /* 0x000fe200078e0003 */
[----:B------:R-:W-:Y:S06]  /*0ad0*/  BRA `(.L_x_11) ;  /* 0x0000000000087947 */ /* 0x000fec0003800000 */
.L_x_12:
[----:B------:R-:W-:Y:S01]  /*0ae0*/  LOP3.LUT R25, R17, 0x80000, RZ, 0xfc, !PT ;  /* 0x0008000011197812 */ /* 0x000fe200078efcff */
[----:B------:R-:W-:-:S07]  /*0af0*/  IMAD.MOV.U32 R24, RZ, RZ, R16 ;  /* 0x000000ffff187224 */ /* 0x000fce00078e0010 */
.L_x_11:
[----:B------:R-:W-:Y:S05]  /*0b00*/  BSYNC.RECONVERGENT B1 ;  /* 0x0000000000017941 */ /* 0x000fea0003800200 */
.L_x_9:
[----:B------:R-:W-:Y:S02]  /*0b10*/  HFMA2 R5, -RZ, RZ, 0, 0 ;  /* 0x00000000ff057431 */ /* 0x000fe400000001ff */
[----:B------:R-:W-:-:S04]  /*0b20*/  IMAD.MOV.U32 R4, RZ, RZ, R12 ;  /* 0x000000ffff047224 */ /* 0x000fc800078e000c */
[----:B------:R-:W-:Y:S05]  /*0b30*/  RET.REL.NODEC R4 `(_Z12updateKernelP6float3S0_if) ;  /* 0xfffffff404307950 */ /* 0x000fea0003c3ffff */
        .weak           $__internal_1_$__cuda_sm20_sqrt_rn_f32_slowpath
        .type           $__internal_1_$__cuda_sm20_sqrt_rn_f32_slowpath,@function
        .size           $__internal_1_$__cuda_sm20_sqrt_rn_f32_slowpath,($__internal_2_$__cuda_sm3x_div_rn_noftz_f32_slowpath - $__internal_1_$__cuda_sm20_sqrt_rn_f32_slowpath)
$__internal_1_$__cuda_sm20_sqrt_rn_f32_slowpath:
[----:B------:R-:W-:-:S13]  /*0b40*/  LOP3.LUT P0, RZ, R3, 0x7fffffff, RZ, 0xc0, !PT ;  /* 0x7fffffff03ff7812 */ /* 0x000fda000780c0ff */
[----:B------:R-:W-:Y:S01]  /*0b50*/  @!P0 IMAD.MOV.U32 R4, RZ, RZ, R3 ;  /* 0x000000ffff048224 */ /* 0x000fe200078e0003 */
[----:B------:R-:W-:Y:S06]  /*0b60*/  @!P0 BRA `(.L_x_13) ;  /* 0x0000000000408947 */ /* 0x000fec0003800000 */
[----:B------:R-:W-:-:S13]  /*0b70*/  FSETP.GEU.FTZ.AND P0, PT, R3, RZ, PT ;  /* 0x000000ff0300720b */ /* 0x000fda0003f1e000 */
[----:B------:R-:W-:Y:S01]  /*0b80*/  @!P0 IMAD.MOV.U32 R4, RZ, RZ, 0x7fffffff ;  /* 0x7fffffffff048424 */ /* 0x000fe200078e00ff */
[----:B------:R-:W-:Y:S06]  /*0b90*/  @!P0 BRA `(.L_x_13) ;  /* 0x0000000000348947 */ /* 0x000fec0003800000 */
[----:B------:R-:W-:-:S13]  /*0ba0*/  FSETP.GTU.FTZ.AND P0, PT, |R3|, +INF , PT ;  /* 0x7f8000000300780b */ /* 0x000fda0003f1c200 */
[----:B------:R-:W-:Y:S01]  /*0bb0*/  @P0 FADD.FTZ R4, R3, 1 ;  /* 0x3f80000003040421 */ /* 0x000fe20000010000 */
[----:B------:R-:W-:Y:S06]  /*0bc0*/  @P0 BRA `(.L_x_13) ;  /* 0x0000000000280947 */ /* 0x000fec0003800000 */
[----:B------:R-:W-:-:S13]  /*0bd0*/  FSETP.NEU.FTZ.AND P0, PT, |R3|, +INF , PT ;  /* 0x7f8000000300780b */ /* 0x000fda0003f1d200 */
[----:B------:R-:W-:-:S04]  /*0be0*/  @P0 FFMA R5, R3, 1.84467440737095516160e+19, RZ ;  /* 0x5f80000003050823 */ /* 0x000fc800000000ff */
[----:B------:R-:W0:Y:S02]  /*0bf0*/  @P0 MUFU.RSQ R4, R5 ;  /* 0x0000000500040308 */ /* 0x000e240000001400 */
[----:B0-----:R-:W-:Y:S01]  /*0c00*/  @P0 FMUL.FTZ R12, R5, R4 ;  /* 0x00000004050c0220 */ /* 0x001fe20000410000 */
[----:B------:R-:W-:Y:S01]  /*0c10*/  @P0 FMUL.FTZ R16, R4, 0.5 ;  /* 0x3f00000004100820 */ /* 0x000fe20000410000 */
[----:B------:R-:W-:Y:S02]  /*0c20*/  @!P0 IMAD.MOV.U32 R4, RZ, RZ, R3 ;  /* 0x000000ffff048224 */ /* 0x000fe400078e0003 */
[----:B------:R-:W-:-:S04]  /*0c30*/  @P0 FADD.FTZ R14, -R12, -RZ ;  /* 0x800000ff0c0e0221 */ /* 0x000fc80000010100 */
[----:B------:R-:W-:-:S04]  /*0c40*/  @P0 FFMA R15, R12, R14, R5 ;  /* 0x0000000e0c0f0223 */ /* 0x000fc80000000005 */
[----:B------:R-:W-:-:S04]  /*0c50*/  @P0 FFMA R15, R15, R16, R12 ;  /* 0x000000100f0f0223 */ /* 0x000fc8000000000c */
[----:B------:R-:W-:-:S07]  /*0c60*/  @P0 FMUL.FTZ R4, R15, 2.3283064365386962891e-10 ;  /* 0x2f8000000f040820 */ /* 0x000fce0000410000 */
.L_x_13:
[----:B------:R-:W-:Y:S01]  /*0c70*/  IMAD.MOV.U32 R19, RZ, RZ, R4 ;  /* 0x000000ffff137224 */ /* 0x000fe200078e0004 */
[----:B------:R-:W-:Y:S01]  /*0c80*/  MOV R4, R17 ;  /* 0x0000001100047202 */ /* 0x000fe20000000f00 */
[----:B------:R-:W-:-:S04]  /*0c90*/  IMAD.MOV.U32 R5, RZ, RZ, 0x0 ;  /* 0x00000000ff057424 */ /* 0x000fc800078e00ff */
[----:B------:R-:W-:Y:S05]  /*0ca0*/  RET.REL.NODEC R4 `(_Z12updateKernelP6float3S0_if) ;  /* 0xfffffff004d47950 */ /* 0x000fea0003c3ffff */
        .weak           $__internal_2_$__cuda_sm3x_div_rn_noftz_f32_slowpath
        .type           $__internal_2_$__cuda_sm3x_div_rn_noftz_f32_slowpath,@function
        .size           $__internal_2_$__cuda_sm3x_div_rn_noftz_f32_slowpath,(.L_x_28 - $__internal_2_$__cuda_sm3x_div_rn_noftz_f32_slowpath)
$__internal_2_$__cuda_sm3x_div_rn_noftz_f32_slowpath:
[----:B------:R-:W-:Y:S01]  /*0cb0*/  SHF.R.U32.HI R14, RZ, 0x17, R4 ;  /* 0x00000017ff0e7819 */ /* 0x000fe20000011604 */
[----:B------:R-:W-:Y:S01]  /*0cc0*/  BSSY.RECONVERGENT B1, `(.L_x_14) ;  /* 0x0000062000017945 */ /* 0x000fe20003800200 */
[----:B------:R-:W-:Y:S02]  /*0cd0*/  SHF.R.U32.HI R16, RZ, 0x17, R3 ;  /* 0x00000017ff107819 */ /* 0x000fe40000011603 */
[----:B------:R-:W-:Y:S02]  /*0ce0*/  LOP3.LUT R14, R14, 0xff, RZ, 0xc0, !PT ;  /* 0x000000ff0e0e7812 */ /* 0x000fe400078ec0ff */
[----:B------:R-:W-:-:S03]  /*0cf0*/  LOP3.LUT R18, R16, 0xff, RZ, 0xc0, !PT ;  /* 0x000000ff10127812 */ /* 0x000fc600078ec0ff */
[----:B------:R-:W-:Y:S02]  /*0d00*/  VIADD R20, R14, 0xffffffff ;  /* 0xffffffff0e147836 */ /* 0x000fe40000000000 */
[----:B------:R-:W-:-:S03]  /*0d10*/  VIADD R17, R18, 0xffffffff ;  /* 0xffffffff12117836 */ /* 0x000fc60000000000 */
[----:B------:R-:W-:-:S04]  /*0d20*/  ISETP.GT.U32.AND P0, PT, R20, 0xfd, PT ;  /* 0x000000fd1400780c */ /* 0x000fc80003f04070 */
[----:B------:R-:W-:-:S13]  /*0d30*/  ISETP.GT.U32.OR P0, PT, R17, 0xfd, P0 ;  /* 0x000000fd1100780c */ /* 0x000fda0000704470 */
[----:B------:R-:W-:Y:S01]  /*0d40*/  @!P0 IMAD.MOV.U32 R16, RZ, RZ, RZ ;  /* 0x000000ffff108224 */ /* 0x000fe200078e00ff */
[----:B------:R-:W-:Y:S06]  /*0d50*/  @!P0 BRA `(.L_x_15) ;  /* 0x00000000005c8947 */ /* 0x000fec0003800000 */
[----:B------:R-:W-:Y:S02]  /*0d60*/  FSETP.GTU.FTZ.AND P0, PT, |R3|, +INF , PT ;  /* 0x7f8000000300780b */ /* 0x000fe40003f1c200 */
[----:B------:R-:W-:-:S04]  /*0d70*/  FSETP.GTU.FTZ.AND P1, PT, |R4|, +INF , PT ;  /* 0x7f8000000400780b */ /* 0x000fc80003f3c200 */
[----:B------:R-:W-:-:S13]  /*0d80*/  PLOP3.LUT P0, PT, P0, P1, PT, 0xf8, 0x8f ;  /* 0x00000000008f781c */ /* 0x000fda0000703f70 */
[----:B------:R-:W-:Y:S05]  /*0d90*/  @P0 BRA `(.L_x_16) ;  /* 0x00000004004c0947 */ /* 0x000fea0003800000 */
[----:B------:R-:W-:-:S13]  /*0da0*/  LOP3.LUT P0, RZ, R4, 0x7fffffff, R3, 0xc8, !PT ;  /* 0x7fffffff04ff7812 */ /* 0x000fda000780c803 */
[----:B------:R-:W-:Y:S05]  /*0db0*/  @!P0 BRA `(.L_x_17) ;  /* 0x00000004003c8947 */ /* 0x000fea0003800000 */
[C---:B------:R-:W-:Y:S02]  /*0dc0*/  FSETP.NEU.FTZ.AND P2, PT, |R3|.reuse, +INF , PT ;  /* 0x7f8000000300780b */ /* 0x040fe40003f5d200 */
[----:B------:R-:W-:Y:S02]  /*0dd0*/  FSETP.NEU.FTZ.AND P1, PT, |R4|, +INF , PT ;  /* 0x7f8000000400780b */ /* 0x000fe40003f3d200 */
[----:B------:R-:W-:-:S11]  /*0de0*/  FSETP.NEU.FTZ.AND P0, PT, |R3|, +INF , PT ;  /* 0x7f8000000300780b */ /* 0x000fd60003f1d200 */
[----:B------:R-:W-:Y:S05]  /*0df0*/  @!P1 BRA !P2, `(.L_x_17) ;  /* 0x00000004002c9947 */ /* 0x000fea0005000000 */
[----:B------:R-:W-:-:S04]  /*0e00*/  LOP3.LUT P2, RZ, R3, 0x7fffffff, RZ, 0xc0, !PT ;  /* 0x7fffffff03ff7812 */ /* 0x000fc8000784c0ff */
[----:B------:R-:W-:-:S13]  /*0e10*/  PLOP3.LUT P1, PT, P1, P2, PT, 0x2f, 0xf2 ;  /* 0x0000000000f2781c */ /* 0x000fda0000f24577 */
[----:B------:R-:W-:Y:S05]  /*0e20*/  @P1 BRA `(.L_x_18) ;  /* 0x0000000400181947 */ /* 0x000fea0003800000 */
[----:B------:R-:W-:-:S04]  /*0e30*/  LOP3.LUT P1, RZ, R4, 0x7fffffff, RZ, 0xc0, !PT ;  /* 0x7fffffff04ff7812 */ /* 0x000fc8000782c0ff */
[----:B------:R-:W-:-:S13]  /*0e40*/  PLOP3.LUT P0, PT, P0, P1, PT, 0x2f, 0xf2 ;  /* 0x0000000000f2781c */ /* 0x000fda0000702577 */
[----:B------:R-:W-:Y:S05]  /*0e50*/  @P0 BRA `(.L_x_19) ;  /* 0x0000000400000947 */ /* 0x000fea0003800000 */
[----:B------:R-:W-:Y:S02]  /*0e60*/  ISETP.GE.AND P0, PT, R17, RZ, PT ;  /* 0x000000ff1100720c */ /* 0x000fe40003f06270 */
[----:B------:R-:W-:-:S11]  /*0e70*/  ISETP.GE.AND P1, PT, R20, RZ, PT ;  /* 0x000000ff1400720c */ /* 0x000fd60003f26270 */
[----:B------:R-:W-:Y:S01]  /*0e80*/  @P0 MOV R16, RZ ;  /* 0x000000ff00100202 */ /* 0x000fe20000000f00 */
[----:B------:R-:W-:Y:S02]  /*0e90*/  @!P0 IMAD.MOV.U32 R16, RZ, RZ, -0x40 ;  /* 0xffffffc0ff108424 */ /* 0x000fe400078e00ff */
[----:B------:R-:W-:Y:S01]  /*0ea0*/  @!P0 FFMA R3, R3, 1.84467440737095516160e+19, RZ ;  /* 0x5f80000003038823 */ /* 0x000fe200000000ff */
[----:B------:R-:W-:Y:S01]  /*0eb0*/  @!P1 FFMA R4, R4, 1.84467440737095516160e+19, RZ ;  /* 0x5f80000004049823 */ /* 0x000fe200000000ff */
[----:B------:R-:W-:-:S07]  /*0ec0*/  @!P1 VIADD R16, R16, 0x40 ;  /* 0x0000004010109836 */ /* 0x000fce0000000000 */
.L_x_15:
[----:B------:R-:W-:Y:S01]  /*0ed0*/  LEA R17, R14, 0xc0800000, 0x17 ;  /* 0xc08000000e117811 */ /* 0x000fe200078eb8ff */
[----:B------:R-:W-:Y:S01]  /*0ee0*/  VIADD R18, R18, 0xffffff81 ;  /* 0xffffff8112127836 */ /* 0x000fe20000000000 */
[----:B------:R-:W-:Y:S03]  /*0ef0*/  BSSY.RECONVERGENT B2, `(.L_x_20) ;  /* 0x0000035000027945 */ /* 0x000fe60003800200 */
[----:B------:R-:W-:Y:S02]  /*0f00*/  IMAD.IADD R20, R4, 0x1, -R17 ;  /* 0x0000000104147824 */ /* 0x000fe400078e0a11 */
[----:B------:R-:W-:Y:S02]  /*0f10*/  IMAD R3, R18, -0x800000, R3 ;  /* 0xff80000012037824 */ /* 0x000fe400078e0203 */
[----:B------:R-:W0:Y:S01]  /*0f20*/  MUFU.RCP R4, R20 ;  /* 0x0000001400047308 */ /* 0x000e220000001000 */
[----:B------:R-:W-:-:S04]  /*0f30*/  FADD.FTZ R22, -R20, -RZ ;  /* 0x800000ff14167221 */ /* 0x000fc80000010100 */
[----:B0-----:R-:W-:-:S04]  /*0f40*/  FFMA R17, R4, R22, 1 ;  /* 0x3f80000004117423 */ /* 0x001fc80000000016 */
[----:B------:R-:W-:-:S04]  /*0f50*/  FFMA R4, R4, R17, R4 ;  /* 0x0000001104047223 */ /* 0x000fc80000000004 */
[----:B------:R-:W-:-:S04]  /*0f60*/  FFMA R17, R3, R4, RZ ;  /* 0x0000000403117223 */ /* 0x000fc800000000ff */
[----:B------:R-:W-:-:S04]  /*0f70*/  FFMA R21, R22, R17, R3 ;  /* 0x0000001116157223 */ /* 0x000fc80000000003 */
[----:B------:R-:W-:Y:S01]  /*0f80*/  FFMA R17, R4, R21, R17 ;  /* 0x0000001504117223 */ /* 0x000fe20000000011 */
[----:B------:R-:W-:-:S03]  /*0f90*/  IADD3 R21, PT, PT, R18, 0x7f, -R14 ;  /* 0x0000007f12157810 */ /* 0x000fc60007ffe80e */
[----:B------:R-:W-:Y:S01]  /*0fa0*/  FFMA R22, R22, R17, R3 ;  /* 0x0000001116167223 */ /* 0x000fe20000000003 */
[----:B------:R-:W-:-:S03]  /*0fb0*/  IADD3 R21, PT, PT, R21, R16, RZ ;  /* 0x0000001015157210 */ /* 0x000fc60007ffe0ff */
[----:B------:R-:W-:-:S05]  /*0fc0*/  FFMA R3, R4, R22, R17 ;  /* 0x0000001604037223 */ /* 0x000fca0000000011 */
[----:B------:R-:W-:-:S04]  /*0fd0*/  SHF.R.U32.HI R14, RZ, 0x17, R3 ;  /* 0x00000017ff0e7819 */ /* 0x000fc80000011603 */
[----:B------:R-:W-:-:S05]  /*0fe0*/  LOP3.LUT R14, R14, 0xff, RZ, 0xc0, !PT ;  /* 0x000000ff0e0e7812 */ /* 0x000fca00078ec0ff */
[----:B------:R-:W-:-:S04]  /*0ff0*/  IMAD.IADD R18, R14, 0x1, R21 ;  /* 0x000000010e127824 */ /* 0x000fc800078e0215 */
[----:B------:R-:W-:-:S05]  /*1000*/  VIADD R14, R18, 0xffffffff ;  /* 0xffffffff120e7836 */ /* 0x000fca0000000000 */
[----:B------:R-:W-:-:S13]  /*1010*/  ISETP.GE.U32.AND P0, PT, R14, 0xfe, PT ;  /* 0x000000fe0e00780c */ /* 0x000fda0003f06070 */
[----:B------:R-:W-:Y:S05]  /*1020*/  @!P0 BRA `(.L_x_21) ;  /* 0x0000000000808947 */ /* 0x000fea0003800000 */
[----:B------:R-:W-:-:S13]  /*1030*/  ISETP.GT.AND P0, PT, R18, 0xfe, PT ;  /* 0x000000fe1200780c */ /* 0x000fda0003f04270 */
[----:B------:R-:W-:Y:S05]  /*1040*/  @P0 BRA `(.L_x_22) ;  /* 0x00000000006c0947 */ /* 0x000fea0003800000 */
[----:B------:R-:W-:-:S13]  /*1050*/  ISETP.GE.AND P0, PT, R18, 0x1, PT ;  /* 0x000000011200780c */ /* 0x000fda0003f06270 */
[----:B------:R-:W-:Y:S05]  /*1060*/  @P0 BRA `(.L_x_23) ;  /* 0x0000000000740947 */ /* 0x000fea0003800000 */
[----:B------:R-:W-:Y:S02]  /*1070*/  ISETP.GE.AND P0, PT, R18, -0x18, PT ;  /* 0xffffffe81200780c */ /* 0x000fe40003f06270 */
[----:B------:R-:W-:-:S11]  /*1080*/  LOP3.LUT R3, R3, 0x80000000, RZ, 0xc0, !PT ;  /* 0x8000000003037812 */ /* 0x000fd600078ec0ff */
[----:B------:R-:W-:Y:S05]  /*1090*/  @!P0 BRA `(.L_x_23) ;  /* 0x0000000000688947 */ /* 0x000fea0003800000 */
[-CC-:B------:R-:W-:Y:S01]  /*10a0*/  FFMA.RZ R14, R4, R22.reuse, R17.reuse ;  /* 0x00000016040e7223 */ /* 0x180fe2000000c011 */
[C---:B------:R-:W-:Y:S01]  /*10b0*/  VIADD R21, R18.reuse, 0x20 ;  /* 0x0000002012157836 */ /* 0x040fe20000000000 */
[C---:B------:R-:W-:Y:S02]  /*10c0*/  ISETP.NE.AND P2, PT, R18.reuse, RZ, PT ;  /* 0x000000ff1200720c */ /* 0x040fe40003f45270 */
[----:B------:R-:W-:Y:S02]  /*10d0*/  ISETP.NE.AND P1, PT, R18, RZ, PT ;  /* 0x000000ff1200720c */ /* 0x000fe40003f25270 */
[----:B------:R-:W-:Y:S01]  /*10e0*/  LOP3.LUT R16, R14, 0x7fffff, RZ, 0xc0, !PT ;  /* 0x007fffff0e107812 */ /* 0x000fe200078ec0ff */
[CCC-:B------:R-:W-:Y:S01]  /*10f0*/  FFMA.RP R14, R4.reuse, R22.reuse, R17.reuse ;  /* 0x00000016040e7223 */ /* 0x1c0fe20000008011 */
[----:B------:R-:W-:Y:S01]  /*1100*/  FFMA.RM R17, R4, R22, R17 ;  /* 0x0000001604117223 */ /* 0x000fe20000004011 */
[----:B------:R-:W-:Y:S01]  /*1110*/  IMAD.MOV R4, RZ, RZ, -R18 ;  /* 0x000000ffff047224 */ /* 0x000fe200078e0a12 */
[----:B------:R-:W-:-:S03]  /*1120*/  LOP3.LUT R16, R16, 0x800000, RZ, 0xfc, !PT ;  /* 0x0080000010107812 */ /* 0x000fc600078efcff */
[----:B------:R-:W-:Y:S02]  /*1130*/  FSETP.NEU.FTZ.AND P0, PT, R14, R17, PT ;  /* 0x000000110e00720b */ /* 0x000fe40003f1d000 */
[----:B------:R-:W-:Y:S02]  /*1140*/  SHF.L.U32 R21, R16, R21, RZ ;  /* 0x0000001510157219 */ /* 0x000fe400000006ff */
[----:B------:R-:W-:Y:S02]  /*1150*/  SEL R17, R4, RZ, P2 ;  /* 0x000000ff04117207 */ /* 0x000fe40001000000 */
[----:B------:R-:W-:Y:S02]  /*1160*/  ISETP.NE.AND P1, PT, R21, RZ, P1 ;  /* 0x000000ff1500720c */ /* 0x000fe40000f25270 */
[----:B------:R-:W-:Y:S02]  /*1170*/  SHF.R.U32.HI R17, RZ, R17, R16 ;  /* 0x00000011ff117219 */ /* 0x000fe40000011610 */
[----:B------:R-:W-:-:S02]  /*1180*/  PLOP3.LUT P0, PT, P0, P1, PT, 0xf8, 0x8f ;  /* 0x00000000008f781c */ /* 0x000fc40000703f70 */
[----:B------:R-:W-:Y:S02]  /*1190*/  SHF.R.U32.HI R21, RZ, 0x1, R17 ;  /* 0x00000001ff157819 */ /* 0x000fe40000011611 */
[----:B------:R-:W-:-:S04]  /*11a0*/  SEL R4, RZ, 0x1, !P0 ;  /* 0x00000001ff047807 */ /* 0x000fc80004000000 */
[----:B------:R-:W-:-:S04]  /*11b0*/  LOP3.LUT R4, R4, 0x1, R21, 0xf8, !PT ;  /* 0x0000000104047812 */ /* 0x000fc800078ef815 */
[----:B------:R-:W-:-:S04]  /*11c0*/  LOP3.LUT R4, R4, R17, RZ, 0xc0, !PT ;  /* 0x0000001104047212 */ /* 0x000fc800078ec0ff */
[----:B------:R-:W-:-:S04]  /*11d0*/  IADD3 R4, PT, PT, R21, R4, RZ ;  /* 0x0000000415047210 */ /* 0x000fc80007ffe0ff */
[----:B------:R-:W-:Y:S01]  /*11e0*/  LOP3.LUT R3, R4, R3, RZ, 0xfc, !PT ;  /* 0x0000000304037212 */ /* 0x000fe200078efcff */
[----:B------:R-:W-:Y:S06]  /*11f0*/  BRA `(.L_x_23) ;  /* 0x0000000000107947 */ /* 0x000fec0003800000 */
.L_x_22:
[----:B------:R-:W-:-:S04]  /*1200*/  LOP3.LUT R3, R3, 0x80000000, RZ, 0xc0, !PT ;  /* 0x8000000003037812 */ /* 0x000fc800078ec0ff */
[----:B------:R-:W-:Y:S01]  /*1210*/  LOP3.LUT R3, R3, 0x7f800000, RZ, 0xfc, !PT ;  /* 0x7f80000003037812 */ /* 0x000fe200078efcff */
[----:B------:R-:W-:Y:S06]  /*1220*/  BRA `(.L_x_23) ;  /* 0x0000000000047947 */ /* 0x000fec0003800000 */
.L_x_21:
[----:B------:R-:W-:-:S07]  /*1230*/  IMAD R3, R21, 0x800000, R3 ;  /* 0x0080000015037824 */ /* 0x000fce00078e0203 */
.L_x_23:
[----:B------:R-:W-:Y:S05]  /*1240*/  BSYNC.RECONVERGENT B2 ;  /* 0x0000000000027941 */ /* 0x000fea0003800200 */
.L_x_20:
[----:B------:R-:W-:Y:S05]  /*1250*/  BRA `(.L_x_24) ;  /* 0x0000000000207947 */ /* 0x000fea0003800000 */
.L_x_19:
[----:B------:R-:W-:-:S04]  /*1260*/  LOP3.LUT R3, R4, 0x80000000, R3, 0x48, !PT ;  /* 0x8000000004037812 */ /* 0x000fc800078e4803 */
[----:B------:R-:W-:Y:S01]  /*1270*/  LOP3.LUT R3, R3, 0x7f800000, RZ, 0xfc, !PT ;  /* 0x7f80000003037812 */ /* 0x000fe200078efcff */
[----:B------:R-:W-:Y:S06]  /*1280*/  BRA `(.L_x_24) ;  /* 0x0000000000147947 */ /* 0x000fec0003800000 */
.L_x_18:
[----:B------:R-:W-:Y:S01]  /*1290*/  LOP3.LUT R3, R4, 0x80000000, R3, 0x48, !PT ;  /* 0x8000000004037812 */ /* 0x000fe200078e4803 */
[----:B------:R-:W-:Y:S06]  /*12a0*/  BRA `(.L_x_24) ;  /* 0x00000000000c7947 */ /* 0x000fec0003800000 */
.L_x_17:
[----:B------:R-:W0:Y:S01]  /*12b0*/  MUFU.RSQ R3, -QNAN ;  /* 0xffc0000000037908 */ /* 0x000e220000001400 */
[----:B------:R-:W-:Y:S05]  /*12c0*/  BRA `(.L_x_24) ;  /* 0x0000000000047947 */ /* 0x000fea0003800000 */
.L_x_16:
[----:B------:R-:W-:-:S07]  /*12d0*/  FADD.FTZ R3, R3, R4 ;  /* 0x0000000403037221 */ /* 0x000fce0000010000 */
.L_x_24:
[----:B------:R-:W-:Y:S05]  /*12e0*/  BSYNC.RECONVERGENT B1 ;  /* 0x0000000000017941 */ /* 0x000fea0003800200 */
.L_x_14:
[----:B------:R-:W-:Y:S02]  /*12f0*/  IMAD.MOV.U32 R16, RZ, RZ, R12 ;  /* 0x000000ffff107224 */ /* 0x000fe400078e000c */
[----:B------:R-:W-:-:S04]  /*1300*/  IMAD.MOV.U32 R17, RZ, RZ, 0x0 ;  /* 0x00000000ff117424 */ /* 0x000fc800078e00ff */
[----:B0-----:R-:W-:Y:S05]  /*1310*/  RET.REL.NODEC R16 `(_Z12updateKernelP6float3S0_if) ;  /* 0xffffffec10387950 */ /* 0x001fea0003c3ffff */
.L_x_25:
[----:B------:R-:W-:-:S00]  /*1320*/  BRA `(.L_x_25) ;  /* 0xfffffffc00fc7947 */ /* 0x000fc0000383ffff */
[----:B------:R-:W-:-:S00]  /*1330*/  NOP ;  /* 0x0000000000007918 */ /* 0x000fc00000000000 */
        /* <DEDUP_REMOVED lines=12> */
.L_x_28:


//--------------------- .nv.shared.reserved.0     --------------------------
	.section	.nv.shared.reserved.0,"aw",@nobits
	.weak		__nv_reservedSMEM_offset_0_alias
	.size		__nv_reservedSMEM_offset_0_alias, 0, 64
	.other		__nv_reservedSMEM_offset_0_alias,@"STO_CUDA_RESERVED_SHARED STV_DEFAULT"
__nv_reservedSMEM_offset_0_alias:
	.zero		0
	.zero		64


//--------------------- .nv.constant0._Z12updateKernelP6float3S0_if --------------------------
	.section	.nv.constant0._Z12updateKernelP6float3S0_if,"a",@progbits
	.sectionflags	@""
	.align	4
.nv.constant0._Z12updateKernelP6float3S0_if:
	.zero		920


//--------------------- SYMBOLS --------------------------

	.type		.nv.reservedSmem.offset0,@object
	.size		.nv.reservedSmem.offset0,0x4
